//
// Generated by NVIDIA NVVM Compiler
//
// Compiler Build ID: CL-36424714
// Cuda compilation tools, release 13.0, V13.0.88
// Based on NVVM 20.0.0
//

.version 9.0
.target sm_100
.address_size 64

	// .globl	_Z14checkDimensionv
.extern .func  (.param .b32 func_retval0) vprintf
(
	.param .b64 vprintf_param_0,
	.param .b64 vprintf_param_1
)
;
.global .align 1 .b8 $str[78] = {116, 104, 114, 101, 97, 100, 32, 40, 37, 100, 32, 37, 100, 32, 37, 100, 41, 44, 32, 98, 108, 111, 99, 107, 32, 40, 37, 100, 32, 37, 100, 32, 37, 100, 41, 44, 32, 98, 108, 111, 99, 107, 68, 105, 109, 32, 40, 37, 100, 32, 37, 100, 32, 37, 100, 41, 44, 32, 103, 114, 105, 100, 68, 105, 109, 32, 40, 37, 100, 32, 37, 100, 32, 37, 100, 41, 10};

.visible .entry _Z14checkDimensionv()
{
	.local .align 16 .b8 	__local_depot0[48];
	.reg .b64 	%SP;
	.reg .b64 	%SPL;
	.reg .b32 	%r<15>;
	.reg .b64 	%rd<5>;

	mov.u64 	%SPL, __local_depot0;
	cvta.local.u64 	%SP, %SPL;
	add.u64 	%rd1, %SP, 0;
	add.u64 	%rd2, %SPL, 0;
	mov.u32 	%r1, %tid.x;
	mov.u32 	%r2, %tid.y;
	mov.u32 	%r3, %tid.z;
	mov.u32 	%r4, %ctaid.x;
	mov.u32 	%r5, %ctaid.y;
	mov.u32 	%r6, %ctaid.z;
	mov.u32 	%r7, %ntid.x;
	mov.u32 	%r8, %ntid.y;
	mov.u32 	%r9, %ntid.z;
	mov.u32 	%r10, %nctaid.x;
	mov.u32 	%r11, %nctaid.y;
	mov.u32 	%r12, %nctaid.z;
	st.local.v4.u32 	[%rd2], {%r1, %r2, %r3, %r4};
	st.local.v4.u32 	[%rd2+16], {%r5, %r6, %r7, %r8};
	st.local.v4.u32 	[%rd2+32], {%r9, %r10, %r11, %r12};
	mov.u64 	%rd3, $str;
	cvta.global.u64 	%rd4, %rd3;
	{ // callseq 0, 0
	.param .b64 param0;
	st.param.b64 	[param0], %rd4;
	.param .b64 param1;
	st.param.b64 	[param1], %rd1;
	.param .b32 retval0;
	call.uni (retval0), 
	vprintf, 
	(
	param0, 
	param1
	);
	ld.param.b32 	%r13, [retval0];
	} // callseq 0
	ret;

}


// ===== COMPILED SASS (sm_100) =====

	.target	sm_100

	.elftype	@"ET_EXEC"


//--------------------- .note.nv.tkinfo           --------------------------
	.section	.note.nv.tkinfo,"",@"SHT_NOTE"
	.sectionflags	@"SHF_NOTE_NV_TKINFO"
	.tkinfo
        /*0018*/ 	.word	0x00000002
        /*0030*/ 	.string	""
        /*0030*/ 	.string	"ptxas"
        /*0030*/ 	.string	"Cuda compilation tools, release 13.0, V13.0.88"
        /*0030*/ 	.string	"Build cuda_13.0.r13.0/compiler.36424714_0"
        /*0030*/ 	.string	"-arch sm_100 -m 64 "



//--------------------- .note.nv.cuinfo           --------------------------
	.section	.note.nv.cuinfo,"",@"SHT_NOTE"
	.sectionflags	@"SHF_NOTE_NV_CUINFO"
        /*0018*/ 	.short	0x0002
        /*001a*/ 	.short	0x0064
        /*001c*/ 	.short	0x0082
	.zero		2


//--------------------- .nv.info                  --------------------------
	.section	.nv.info,"",@"SHT_CUDA_INFO"
	.align	4


	//----- nvinfo : EIATTR_REGCOUNT
	.align		4
        /*0000*/ 	.byte	0x04, 0x2f
        /*0002*/ 	.short	(.L_2 - .L_1)
	.align		4
.L_1:
        /*0004*/ 	.word	index@(_Z14checkDimensionv)
        /*0008*/ 	.word	0x00000018


	//----- nvinfo : EIATTR_FRAME_SIZE
	.align		4
.L_2:
        /*000c*/ 	.byte	0x04, 0x11
        /*000e*/ 	.short	(.L_4 - .L_3)
	.align		4
.L_3:
        /*0010*/ 	.word	index@(_Z14checkDimensionv)
        /*0014*/ 	.word	0x00000030


	//----- nvinfo : EIATTR_MIN_STACK_SIZE
	.align		4
.L_4:
        /*0018*/ 	.byte	0x04, 0x12
        /*001a*/ 	.short	(.L_6 - .L_5)
	.align		4
.L_5:
        /*001c*/ 	.word	index@(_Z14checkDimensionv)
        /*0020*/ 	.word	0x00000030
.L_6:


//--------------------- .nv.compat                --------------------------
	.section	.nv.compat,"",@"SHT_CUDA_COMPAT_INFO"
	.align	4
        /*0000*/ 	.byte	0x02, 0x09, 0x00, 0x00, 0x02, 0x02, 0x01, 0x00, 0x02, 0x05, 0x05, 0x00, 0x03, 0x07, 0x01, 0x01
        /*0010*/ 	.byte	0x02, 0x03, 0x00, 0x00, 0x02, 0x06, 0x01, 0x00, 0x04, 0x0b, 0x08, 0x00, 0x09, 0x00, 0x00, 0x00
        /*0020*/ 	.byte	0x00, 0x00, 0x00, 0x00


//--------------------- .nv.info._Z14checkDimensionv --------------------------
	.section	.nv.info._Z14checkDimensionv,"",@"SHT_CUDA_INFO"
	.sectionflags	@""
	.align	4


	//----- nvinfo : EIATTR_CUDA_API_VERSION
	.align		4
        /*0000*/ 	.byte	0x04, 0x37
        /*0002*/ 	.short	(.L_8 - .L_7)
.L_7:
        /*0004*/ 	.word	0x00000082


	//----- nvinfo : EIATTR_SPARSE_MMA_MASK
	.align		4
.L_8:
        /*0008*/ 	.byte	0x03, 0x50
        /*000a*/ 	.short	0x0000


	//----- nvinfo : EIATTR_MAXREG_COUNT
	.align		4
        /*000c*/ 	.byte	0x03, 0x1b
        /*000e*/ 	.short	0x00ff


	//----- nvinfo : EIATTR_EXTERNS
	.align		4
        /*0010*/ 	.byte	0x04, 0x0f
        /*0012*/ 	.short	(.L_10 - .L_9)


	//   ....[0]....
	.align		4
.L_9:
        /*0014*/ 	.word	index@(vprintf)


	//----- nvinfo : EIATTR_MERCURY_ISA_VERSION
	.align		4
.L_10:
        /*0018*/ 	.byte	0x03, 0x5f
        /*001a*/ 	.short	0x0101


	//----- nvinfo : EIATTR_VRC_CTA_INIT_COUNT
	.align		4
        /*001c*/ 	.byte	0x02, 0x4a
	.zero		1
	.zero		1


	//----- nvinfo : EIATTR_SYSCALL_OFFSETS
	.align		4
        /*0020*/ 	.byte	0x04, 0x46
        /*0022*/ 	.short	(.L_12 - .L_11)


	//   ....[0]....
.L_11:
        /*0024*/ 	.word	0x000001b0


	//----- nvinfo : EIATTR_EXIT_INSTR_OFFSETS
	.align		4
.L_12:
        /*0028*/ 	.byte	0x04, 0x1c
        /*002a*/ 	.short	(.L_14 - .L_13)


	//   ....[0]....
.L_13:
        /*002c*/ 	.word	0x000001c0


	//----- nvinfo : EIATTR_SW_WAR
	.align		4
.L_14:
        /*0030*/ 	.byte	0x04, 0x36
        /*0032*/ 	.short	(.L_16 - .L_15)
.L_15:
        /*0034*/ 	.word	0x00000008
.L_16:


//--------------------- .nv.callgraph             --------------------------
	.section	.nv.callgraph,"",@"SHT_CUDA_CALLGRAPH"
	.align	4
	.sectionentsize	8
	.align		4
        /*0000*/ 	.word	0x00000000
	.align		4
        /*0004*/ 	.word	0xffffffff
	.align		4
        /*0008*/ 	.word	index@(_Z14checkDimensionv)
	.align		4
        /*000c*/ 	.word	index@(vprintf)
	.align		4
        /*0010*/ 	.word	0x00000000
	.align		4
        /*0014*/ 	.word	0xfffffffe
	.align		4
        /*0018*/ 	.word	0x00000000
	.align		4
        /*001c*/ 	.word	0xfffffffd
	.align		4
        /*0020*/ 	.word	0x00000000
	.align		4
        /*0024*/ 	.word	0xfffffffc


//--------------------- .nv.constant4             --------------------------
	.section	.nv.constant4,"a",@progbits
	.align	8
	.align		8
.nv.constant4:
        /*0000*/ 	.dword	vprintf
	.align		8
        /*0008*/ 	.dword	$str


//--------------------- .text._Z14checkDimensionv --------------------------
	.section	.text._Z14checkDimensionv,"ax",@progbits
	.align	128
        .global         _Z14checkDimensionv
        .type           _Z14checkDimensionv,@function
        .size           _Z14checkDimensionv,(.L_x_2 - _Z14checkDimensionv)
        .other          _Z14checkDimensionv,@"STO_CUDA_ENTRY STV_DEFAULT"
_Z14checkDimensionv:
.text._Z14checkDimensionv:
[----:B------:R-:W0:Y:S01]  /*0000*/  LDC R1, c[0x0][0x37c] ;  /* 0x0000df00ff017b82 */ /* 0x000e220000000800 */
[----:B------:R-:W1:Y:S01]  /*0010*/  S2R R8, SR_TID.X ;  /* 0x0000000000087919 */ /* 0x000e620000002100 */
[----:B------:R-:W2:Y:S06]  /*0020*/  LDCU UR5, c[0x0][0x2fc] ;  /* 0x00005f80ff0577ac */ /* 0x000eac0008000800 */
[----:B------:R-:W3:Y:S01]  /*0030*/  LDC R14, c[0x0][0x360] ;  /* 0x0000d800ff0e7b82 */ /* 0x000ee20000000800 */
[----:B0-----:R-:W-:Y:S01]  /*0040*/  VIADD R1, R1, 0xffffffd0 ;  /* 0xffffffd001017836 */ /* 0x001fe20000000000 */
[----:B------:R-:W1:Y:S01]  /*0050*/  S2R R9, SR_TID.Y ;  /* 0x0000000000097919 */ /* 0x000e620000002200 */
[----:B------:R-:W-:Y:S01]  /*0060*/  MOV R0, 0x0 ;  /* 0x0000000000007802 */ /* 0x000fe20000000f00 */
[----:B------:R-:W0:Y:S01]  /*0070*/  LDCU UR4, c[0x0][0x2f8] ;  /* 0x00005f00ff0477ac */ /* 0x000e220008000800 */
[----:B------:R-:W1:Y:S03]  /*0080*/  S2R R10, SR_TID.Z ;  /* 0x00000000000a7919 */ /* 0x000e660000002300 */
[----:B------:R-:W3:Y:S01]  /*0090*/  LDC R15, c[0x0][0x364] ;  /* 0x0000d900ff0f7b82 */ /* 0x000ee20000000800 */
[----:B------:R-:W4:Y:S01]  /*00a0*/  LDCU.64 UR6, c[0x4][0x8] ;  /* 0x01000100ff0677ac */ /* 0x000f220008000a00 */
[----:B------:R-:W1:Y:S01]  /*00b0*/  S2R R11, SR_CTAID.X ;  /* 0x00000000000b7919 */ /* 0x000e620000002500 */
[----:B------:R-:W3:Y:S05]  /*00c0*/  S2R R12, SR_CTAID.Y ;  /* 0x00000000000c7919 */ /* 0x000eea0000002600 */
[----:B------:R-:W5:Y:S01]  /*00d0*/  LDC R16, c[0x0][0x368] ;  /* 0x0000da00ff107b82 */ /* 0x000f620000000800 */
[----:B------:R-:W3:Y:S01]  /*00e0*/  S2R R13, SR_CTAID.Z ;  /* 0x00000000000d7919 */ /* 0x000ee20000002700 */
[----:B0-----:R-:W-:-:S06]  /*00f0*/  IADD3 R6, P0, PT, R1, UR4, RZ ;  /* 0x0000000401067c10 */ /* 0x001fcc000ff1e0ff */
[----:B------:R-:W5:Y:S01]  /*0100*/  LDC R17, c[0x0][0x370] ;  /* 0x0000dc00ff117b82 */ /* 0x000f620000000800 */
[----:B----4-:R-:W-:Y:S01]  /*0110*/  IMAD.U32 R4, RZ, RZ, UR6 ;  /* 0x00000006ff047e24 */ /* 0x010fe2000f8e00ff */
[----:B------:R-:W-:Y:S01]  /*0120*/  MOV R5, UR7 ;  /* 0x0000000700057c02 */ /* 0x000fe20008000f00 */
[----:B--2---:R-:W-:-:S05]  /*0130*/  IMAD.X R7, RZ, RZ, UR5, P0 ;  /* 0x00000005ff077e24 */ /* 0x004fca00080e06ff */
[----:B------:R-:W5:Y:S08]  /*0140*/  LDC R18, c[0x0][0x374] ;  /* 0x0000dd00ff127b82 */ /* 0x000f700000000800 */
[----:B------:R-:W5:Y:S01]  /*0150*/  LDC R19, c[0x0][0x378] ;  /* 0x0000de00ff137b82 */ /* 0x000f620000000800 */
[----:B-1----:R0:W-:Y:S07]  /*0160*/  STL.128 [R1], R8 ;  /* 0x0000000801007387 */ /* 0x0021ee0000100c00 */
[----:B------:R0:W1:Y:S01]  /*0170*/  LDC.64 R2, c[0x4][R0] ;  /* 0x0100000000027b82 */ /* 0x0000620000000a00 */
[----:B---3--:R0:W-:Y:S04]  /*0180*/  STL.128 [R1+0x10], R12 ;  /* 0x0000100c01007387 */ /* 0x0081e80000100c00 */
[----:B-----5:R0:W-:Y:S02]  /*0190*/  STL.128 [R1+0x20], R16 ;  /* 0x0000201001007387 */ /* 0x0201e40000100c00 */
[----:B------:R-:W-:-:S07]  /*01a0*/  LEPC R20, `(.L_x_0) ;  /* 0x000000001014794e */ /* 0x000fce0000000000 */
[----:B01----:R-:W-:Y:S05]  /*01b0*/  CALL.ABS.NOINC R2 ;  /* 0x0000000002007343 */ /* 0x003fea0003c00000 */
.L_x_0:
[----:B------:R-:W-:Y:S05]  /*01c0*/  EXIT ;  /* 0x000000000000794d */ /* 0x000fea0003800000 */
.L_x_1:
[----:B------:R-:W-:-:S00]  /*01d0*/  BRA `(.L_x_1) ;  /* 0xfffffffc00fc7947 */ /* 0x000fc0000383ffff */
[----:B------:R-:W-:-:S00]  /*01e0*/  NOP ;  /* 0x0000000000007918 */ /* 0x000fc00000000000 */
        /* <DEDUP_REMOVED lines=9> */
.L_x_2:


//--------------------- .nv.global.init           --------------------------
	.section	.nv.global.init,"aw",@progbits
.nv.global.init:
	.type		$str,@object
	.size		$str,(.L_0 - $str)
$str:
        /*0000*/ 	.byte	0x74, 0x68, 0x72, 0x65, 0x61, 0x64, 0x20, 0x28, 0x25, 0x64, 0x20, 0x25, 0x64, 0x20, 0x25, 0x64
        /*0010*/ 	.byte	0x29, 0x2c, 0x20, 0x62, 0x6c, 0x6f, 0x63, 0x6b, 0x20, 0x28, 0x25, 0x64, 0x20, 0x25, 0x64, 0x20
        /*0020*/ 	.byte	0x25, 0x64, 0x29, 0x2c, 0x20, 0x62, 0x6c, 0x6f, 0x63, 0x6b, 0x44, 0x69, 0x6d, 0x20, 0x28, 0x25
        /*0030*/ 	.byte	0x64, 0x20, 0x25, 0x64, 0x20, 0x25, 0x64, 0x29, 0x2c, 0x20, 0x67, 0x72, 0x69, 0x64, 0x44, 0x69
        /*0040*/ 	.byte	0x6d, 0x20, 0x28, 0x25, 0x64, 0x20, 0x25, 0x64, 0x20, 0x25, 0x64, 0x29, 0x0a, 0x00
.L_0:


//--------------------- .nv.shared.reserved.0     --------------------------
	.section	.nv.shared.reserved.0,"aw",@nobits
	.weak		__nv_reservedSMEM_offset_0_alias
	.size		__nv_reservedSMEM_offset_0_alias, 0, 64
	.other		__nv_reservedSMEM_offset_0_alias,@"STO_CUDA_RESERVED_SHARED STV_DEFAULT"
__nv_reservedSMEM_offset_0_alias:
	.zero		0
	.zero		64


//--------------------- .nv.constant0._Z14checkDimensionv --------------------------
	.section	.nv.constant0._Z14checkDimensionv,"a",@progbits
	.sectionflags	@""
	.align	4
.nv.constant0._Z14checkDimensionv:
	.zero		896


//--------------------- SYMBOLS --------------------------

	.type		.nv.reservedSmem.offset0,@object
	.size		.nv.reservedSmem.offset0,0x4
	.type		vprintf,@function
